//
// Generated by NVIDIA NVVM Compiler
//
// Compiler Build ID: CL-36424714
// Cuda compilation tools, release 13.0, V13.0.88
// Based on NVVM 20.0.0
//

.version 9.0
.target sm_100
.address_size 64

	// .globl	_Z14transposeNaivePfS_ii
// _ZZ18transposeSharedMemPfS_iiE4tile has been demoted

.visible .entry _Z14transposeNaivePfS_ii(
	.param .u64 .ptr .align 1 _Z14transposeNaivePfS_ii_param_0,
	.param .u64 .ptr .align 1 _Z14transposeNaivePfS_ii_param_1,
	.param .u32 _Z14transposeNaivePfS_ii_param_2,
	.param .u32 _Z14transposeNaivePfS_ii_param_3
)
{
	.reg .pred 	%p<4>;
	.reg .b32 	%r<13>;
	.reg .b32 	%f<2>;
	.reg .b64 	%rd<9>;

	ld.param.u64 	%rd1, [_Z14transposeNaivePfS_ii_param_0];
	ld.param.u64 	%rd2, [_Z14transposeNaivePfS_ii_param_1];
	ld.param.u32 	%r3, [_Z14transposeNaivePfS_ii_param_2];
	ld.param.u32 	%r4, [_Z14transposeNaivePfS_ii_param_3];
	mov.u32 	%r5, %ctaid.y;
	shl.b32 	%r6, %r5, 5;
	mov.u32 	%r7, %tid.y;
	add.s32 	%r1, %r6, %r7;
	mov.u32 	%r8, %ctaid.x;
	shl.b32 	%r9, %r8, 5;
	mov.u32 	%r10, %tid.x;
	add.s32 	%r2, %r9, %r10;
	setp.ge.s32 	%p1, %r1, %r3;
	setp.ge.s32 	%p2, %r2, %r4;
	or.pred  	%p3, %p1, %p2;
	@%p3 bra 	$L__BB0_2;
	cvta.to.global.u64 	%rd3, %rd1;
	cvta.to.global.u64 	%rd4, %rd2;
	mad.lo.s32 	%r11, %r4, %r1, %r2;
	mul.wide.s32 	%rd5, %r11, 4;
	add.s64 	%rd6, %rd3, %rd5;
	ld.global.f32 	%f1, [%rd6];
	mad.lo.s32 	%r12, %r3, %r2, %r1;
	mul.wide.s32 	%rd7, %r12, 4;
	add.s64 	%rd8, %rd4, %rd7;
	st.global.f32 	[%rd8], %f1;
$L__BB0_2:
	ret;

}
	// .globl	_Z18transposeSharedMemPfS_ii
.visible .entry _Z18transposeSharedMemPfS_ii(
	.param .u64 .ptr .align 1 _Z18transposeSharedMemPfS_ii_param_0,
	.param .u64 .ptr .align 1 _Z18transposeSharedMemPfS_ii_param_1,
	.param .u32 _Z18transposeSharedMemPfS_ii_param_2,
	.param .u32 _Z18transposeSharedMemPfS_ii_param_3
)
{
	.reg .pred 	%p<9>;
	.reg .b32 	%r<26>;
	.reg .b32 	%f<3>;
	.reg .b64 	%rd<9>;
	// demoted variable
	.shared .align 4 .b8 _ZZ18transposeSharedMemPfS_iiE4tile[4224];
	ld.param.u64 	%rd1, [_Z18transposeSharedMemPfS_ii_param_0];
	ld.param.u64 	%rd2, [_Z18transposeSharedMemPfS_ii_param_1];
	ld.param.u32 	%r8, [_Z18transposeSharedMemPfS_ii_param_2];
	ld.param.u32 	%r9, [_Z18transposeSharedMemPfS_ii_param_3];
	mov.u32 	%r10, %ctaid.y;
	shl.b32 	%r1, %r10, 5;
	mov.u32 	%r2, %tid.y;
	add.s32 	%r11, %r1, %r2;
	mov.u32 	%r12, %ctaid.x;
	shl.b32 	%r3, %r12, 5;
	mov.u32 	%r4, %tid.x;
	add.s32 	%r13, %r3, %r4;
	mad.lo.s32 	%r14, %r9, %r11, %r13;
	setp.ge.u32 	%p1, %r11, %r8;
	setp.ge.u32 	%p2, %r13, %r9;
	or.pred  	%p3, %p1, %p2;
	mul.lo.s32 	%r15, %r9, %r8;
	setp.ge.u32 	%p4, %r14, %r15;
	or.pred  	%p5, %p3, %p4;
	@%p5 bra 	$L__BB1_2;
	cvta.to.global.u64 	%rd3, %rd1;
	mul.wide.u32 	%rd4, %r14, 4;
	add.s64 	%rd5, %rd3, %rd4;
	ld.global.f32 	%f1, [%rd5];
	mov.u32 	%r17, _ZZ18transposeSharedMemPfS_iiE4tile;
	mad.lo.s32 	%r18, %r2, 132, %r17;
	shl.b32 	%r19, %r4, 2;
	add.s32 	%r20, %r18, %r19;
	st.shared.f32 	[%r20], %f1;
$L__BB1_2:
	bar.sync 	0;
	add.s32 	%r6, %r1, %r4;
	add.s32 	%r7, %r3, %r2;
	setp.ge.u32 	%p6, %r6, %r8;
	setp.ge.u32 	%p7, %r7, %r9;
	or.pred  	%p8, %p6, %p7;
	@%p8 bra 	$L__BB1_4;
	mad.lo.s32 	%r21, %r8, %r7, %r6;
	mov.u32 	%r22, _ZZ18transposeSharedMemPfS_iiE4tile;
	mad.lo.s32 	%r23, %r4, 132, %r22;
	shl.b32 	%r24, %r2, 2;
	add.s32 	%r25, %r23, %r24;
	ld.shared.f32 	%f2, [%r25];
	cvta.to.global.u64 	%rd6, %rd2;
	mul.wide.u32 	%rd7, %r21, 4;
	add.s64 	%rd8, %rd6, %rd7;
	st.global.f32 	[%rd8], %f2;
$L__BB1_4:
	ret;

}


// ===== COMPILED SASS (sm_100) =====

	.target	sm_100

	.elftype	@"ET_EXEC"


//--------------------- .note.nv.tkinfo           --------------------------
	.section	.note.nv.tkinfo,"",@"SHT_NOTE"
	.sectionflags	@"SHF_NOTE_NV_TKINFO"
	.tkinfo
        /*0018*/ 	.word	0x00000002
        /*0030*/ 	.string	""
        /*0030*/ 	.string	"ptxas"
        /*0030*/ 	.string	"Cuda compilation tools, release 13.0, V13.0.88"
        /*0030*/ 	.string	"Build cuda_13.0.r13.0/compiler.36424714_0"
        /*0030*/ 	.string	"-arch sm_100 -m 64 "



//--------------------- .note.nv.cuinfo           --------------------------
	.section	.note.nv.cuinfo,"",@"SHT_NOTE"
	.sectionflags	@"SHF_NOTE_NV_CUINFO"
        /*0018*/ 	.short	0x0002
        /*001a*/ 	.short	0x0064
        /*001c*/ 	.short	0x0082
	.zero		2


//--------------------- .nv.info                  --------------------------
	.section	.nv.info,"",@"SHT_CUDA_INFO"
	.align	4


	//----- nvinfo : EIATTR_REGCOUNT
	.align		4
        /*0000*/ 	.byte	0x04, 0x2f
        /*0002*/ 	.short	(.L_1 - .L_0)
	.align		4
.L_0:
        /*0004*/ 	.word	index@(_Z14transposeNaivePfS_ii)
        /*0008*/ 	.word	0x0000000a


	//----- nvinfo : EIATTR_FRAME_SIZE
	.align		4
.L_1:
        /*000c*/ 	.byte	0x04, 0x11
        /*000e*/ 	.short	(.L_3 - .L_2)
	.align		4
.L_2:
        /*0010*/ 	.word	index@(_Z14transposeNaivePfS_ii)
        /*0014*/ 	.word	0x00000000


	//----- nvinfo : EIATTR_REGCOUNT
	.align		4
.L_3:
        /*0018*/ 	.byte	0x04, 0x2f
        /*001a*/ 	.short	(.L_5 - .L_4)
	.align		4
.L_4:
        /*001c*/ 	.word	index@(_Z18transposeSharedMemPfS_ii)
        /*0020*/ 	.word	0x0000000e


	//----- nvinfo : EIATTR_FRAME_SIZE
	.align		4
.L_5:
        /*0024*/ 	.byte	0x04, 0x11
        /*0026*/ 	.short	(.L_7 - .L_6)
	.align		4
.L_6:
        /*0028*/ 	.word	index@(_Z18transposeSharedMemPfS_ii)
        /*002c*/ 	.word	0x00000000


	//----- nvinfo : EIATTR_MIN_STACK_SIZE
	.align		4
.L_7:
        /*0030*/ 	.byte	0x04, 0x12
        /*0032*/ 	.short	(.L_9 - .L_8)
	.align		4
.L_8:
        /*0034*/ 	.word	index@(_Z18transposeSharedMemPfS_ii)
        /*0038*/ 	.word	0x00000000


	//----- nvinfo : EIATTR_MIN_STACK_SIZE
	.align		4
.L_9:
        /*003c*/ 	.byte	0x04, 0x12
        /*003e*/ 	.short	(.L_11 - .L_10)
	.align		4
.L_10:
        /*0040*/ 	.word	index@(_Z14transposeNaivePfS_ii)
        /*0044*/ 	.word	0x00000000
.L_11:


//--------------------- .nv.compat                --------------------------
	.section	.nv.compat,"",@"SHT_CUDA_COMPAT_INFO"
	.align	4
        /*0000*/ 	.byte	0x02, 0x09, 0x00, 0x00, 0x02, 0x02, 0x01, 0x00, 0x02, 0x05, 0x05, 0x00, 0x03, 0x07, 0x01, 0x01
        /*0010*/ 	.byte	0x02, 0x03, 0x00, 0x00, 0x02, 0x06, 0x01, 0x00, 0x04, 0x0b, 0x08, 0x00, 0x09, 0x00, 0x00, 0x00
        /*0020*/ 	.byte	0x00, 0x00, 0x00, 0x00


//--------------------- .nv.info._Z18transposeSharedMemPfS_ii --------------------------
	.section	.nv.info._Z18transposeSharedMemPfS_ii,"",@"SHT_CUDA_INFO"
	.sectionflags	@""
	.align	4


	//----- nvinfo : EIATTR_CUDA_API_VERSION
	.align		4
        /*0000*/ 	.byte	0x04, 0x37
        /*0002*/ 	.short	(.L_13 - .L_12)
.L_12:
        /*0004*/ 	.word	0x00000082


	//----- nvinfo : EIATTR_KPARAM_INFO
	.align		4
.L_13:
        /*0008*/ 	.byte	0x04, 0x17
        /*000a*/ 	.short	(.L_15 - .L_14)
.L_14:
        /*000c*/ 	.word	0x00000000
        /*0010*/ 	.short	0x0003
        /*0012*/ 	.short	0x0014
        /*0014*/ 	.byte	0x00, 0xf0, 0x11, 0x00


	//----- nvinfo : EIATTR_KPARAM_INFO
	.align		4
.L_15:
        /*0018*/ 	.byte	0x04, 0x17
        /*001a*/ 	.short	(.L_17 - .L_16)
.L_16:
        /*001c*/ 	.word	0x00000000
        /*0020*/ 	.short	0x0002
        /*0022*/ 	.short	0x0010
        /*0024*/ 	.byte	0x00, 0xf0, 0x11, 0x00


	//----- nvinfo : EIATTR_KPARAM_INFO
	.align		4
.L_17:
        /*0028*/ 	.byte	0x04, 0x17
        /*002a*/ 	.short	(.L_19 - .L_18)
.L_18:
        /*002c*/ 	.word	0x00000000
        /*0030*/ 	.short	0x0001
        /*0032*/ 	.short	0x0008
        /*0034*/ 	.byte	0x00, 0xf5, 0x21, 0x00


	//----- nvinfo : EIATTR_KPARAM_INFO
	.align		4
.L_19:
        /*0038*/ 	.byte	0x04, 0x17
        /*003a*/ 	.short	(.L_21 - .L_20)
.L_20:
        /*003c*/ 	.word	0x00000000
        /*0040*/ 	.short	0x0000
        /*0042*/ 	.short	0x0000
        /*0044*/ 	.byte	0x00, 0xf5, 0x21, 0x00


	//----- nvinfo : EIATTR_SPARSE_MMA_MASK
	.align		4
.L_21:
        /*0048*/ 	.byte	0x03, 0x50
        /*004a*/ 	.short	0x0000


	//----- nvinfo : EIATTR_MAXREG_COUNT
	.align		4
        /*004c*/ 	.byte	0x03, 0x1b
        /*004e*/ 	.short	0x00ff


	//----- nvinfo : EIATTR_NUM_BARRIERS
	.align		4
        /*0050*/ 	.byte	0x02, 0x4c
        /*0052*/ 	.byte	0x01
	.zero		1


	//----- nvinfo : EIATTR_MERCURY_ISA_VERSION
	.align		4
        /*0054*/ 	.byte	0x03, 0x5f
        /*0056*/ 	.short	0x0101


	//----- nvinfo : EIATTR_VRC_CTA_INIT_COUNT
	.align		4
        /*0058*/ 	.byte	0x02, 0x4a
	.zero		1
	.zero		1


	//----- nvinfo : EIATTR_EXIT_INSTR_OFFSETS
	.align		4
        /*005c*/ 	.byte	0x04, 0x1c
        /*005e*/ 	.short	(.L_23 - .L_22)


	//   ....[0]....
.L_22:
        /*0060*/ 	.word	0x000001c0


	//   ....[1]....
        /*0064*/ 	.word	0x00000270


	//----- nvinfo : EIATTR_CBANK_PARAM_SIZE
	.align		4
.L_23:
        /*0068*/ 	.byte	0x03, 0x19
        /*006a*/ 	.short	0x0018


	//----- nvinfo : EIATTR_PARAM_CBANK
	.align		4
        /*006c*/ 	.byte	0x04, 0x0a
        /*006e*/ 	.short	(.L_25 - .L_24)
	.align		4
.L_24:
        /*0070*/ 	.word	index@(.nv.constant0._Z18transposeSharedMemPfS_ii)
        /*0074*/ 	.short	0x0380
        /*0076*/ 	.short	0x0018


	//----- nvinfo : EIATTR_SW_WAR
	.align		4
.L_25:
        /*0078*/ 	.byte	0x04, 0x36
        /*007a*/ 	.short	(.L_27 - .L_26)
.L_26:
        /*007c*/ 	.word	0x00000008
.L_27:


//--------------------- .nv.info._Z14transposeNaivePfS_ii --------------------------
	.section	.nv.info._Z14transposeNaivePfS_ii,"",@"SHT_CUDA_INFO"
	.sectionflags	@""
	.align	4


	//----- nvinfo : EIATTR_CUDA_API_VERSION
	.align		4
        /*0000*/ 	.byte	0x04, 0x37
        /*0002*/ 	.short	(.L_29 - .L_28)
.L_28:
        /*0004*/ 	.word	0x00000082


	//----- nvinfo : EIATTR_KPARAM_INFO
	.align		4
.L_29:
        /*0008*/ 	.byte	0x04, 0x17
        /*000a*/ 	.short	(.L_31 - .L_30)
.L_30:
        /*000c*/ 	.word	0x00000000
        /*0010*/ 	.short	0x0003
        /*0012*/ 	.short	0x0014
        /*0014*/ 	.byte	0x00, 0xf0, 0x11, 0x00


	//----- nvinfo : EIATTR_KPARAM_INFO
	.align		4
.L_31:
        /*0018*/ 	.byte	0x04, 0x17
        /*001a*/ 	.short	(.L_33 - .L_32)
.L_32:
        /*001c*/ 	.word	0x00000000
        /*0020*/ 	.short	0x0002
        /*0022*/ 	.short	0x0010
        /*0024*/ 	.byte	0x00, 0xf0, 0x11, 0x00


	//----- nvinfo : EIATTR_KPARAM_INFO
	.align		4
.L_33:
        /*0028*/ 	.byte	0x04, 0x17
        /*002a*/ 	.short	(.L_35 - .L_34)
.L_34:
        /*002c*/ 	.word	0x00000000
        /*0030*/ 	.short	0x0001
        /*0032*/ 	.short	0x0008
        /*0034*/ 	.byte	0x00, 0xf5, 0x21, 0x00


	//----- nvinfo : EIATTR_KPARAM_INFO
	.align		4
.L_35:
        /*0038*/ 	.byte	0x04, 0x17
        /*003a*/ 	.short	(.L_37 - .L_36)
.L_36:
        /*003c*/ 	.word	0x00000000
        /*0040*/ 	.short	0x0000
        /*0042*/ 	.short	0x0000
        /*0044*/ 	.byte	0x00, 0xf5, 0x21, 0x00


	//----- nvinfo : EIATTR_SPARSE_MMA_MASK
	.align		4
.L_37:
        /*0048*/ 	.byte	0x03, 0x50
        /*004a*/ 	.short	0x0000


	//----- nvinfo : EIATTR_MAXREG_COUNT
	.align		4
        /*004c*/ 	.byte	0x03, 0x1b
        /*004e*/ 	.short	0x00ff


	//----- nvinfo : EIATTR_MERCURY_ISA_VERSION
	.align		4
        /*0050*/ 	.byte	0x03, 0x5f
        /*0052*/ 	.short	0x0101


	//----- nvinfo : EIATTR_VRC_CTA_INIT_COUNT
	.align		4
        /*0054*/ 	.byte	0x02, 0x4a
	.zero		1
	.zero		1


	//----- nvinfo : EIATTR_EXIT_INSTR_OFFSETS
	.align		4
        /*0058*/ 	.byte	0x04, 0x1c
        /*005a*/ 	.short	(.L_39 - .L_38)


	//   ....[0]....
.L_38:
        /*005c*/ 	.word	0x000000a0


	//   ....[1]....
        /*0060*/ 	.word	0x00000140


	//----- nvinfo : EIATTR_CBANK_PARAM_SIZE
	.align		4
.L_39:
        /*0064*/ 	.byte	0x03, 0x19
        /*0066*/ 	.short	0x0018


	//----- nvinfo : EIATTR_PARAM_CBANK
	.align		4
        /*0068*/ 	.byte	0x04, 0x0a
        /*006a*/ 	.short	(.L_41 - .L_40)
	.align		4
.L_40:
        /*006c*/ 	.word	index@(.nv.constant0._Z14transposeNaivePfS_ii)
        /*0070*/ 	.short	0x0380
        /*0072*/ 	.short	0x0018


	//----- nvinfo : EIATTR_SW_WAR
	.align		4
.L_41:
        /*0074*/ 	.byte	0x04, 0x36
        /*0076*/ 	.short	(.L_43 - .L_42)
.L_42:
        /*0078*/ 	.word	0x00000008
.L_43:


//--------------------- .nv.callgraph             --------------------------
	.section	.nv.callgraph,"",@"SHT_CUDA_CALLGRAPH"
	.align	4
	.sectionentsize	8
	.align		4
        /*0000*/ 	.word	0x00000000
	.align		4
        /*0004*/ 	.word	0xffffffff
	.align		4
        /*0008*/ 	.word	0x00000000
	.align		4
        /*000c*/ 	.word	0xfffffffe
	.align		4
        /*0010*/ 	.word	0x00000000
	.align		4
        /*0014*/ 	.word	0xfffffffd
	.align		4
        /*0018*/ 	.word	0x00000000
	.align		4
        /*001c*/ 	.word	0xfffffffc


//--------------------- .text._Z18transposeSharedMemPfS_ii --------------------------
	.section	.text._Z18transposeSharedMemPfS_ii,"ax",@progbits
	.align	128
        .global         _Z18transposeSharedMemPfS_ii
        .type           _Z18transposeSharedMemPfS_ii,@function
        .size           _Z18transposeSharedMemPfS_ii,(.L_x_2 - _Z18transposeSharedMemPfS_ii)
        .other          _Z18transposeSharedMemPfS_ii,@"STO_CUDA_ENTRY STV_DEFAULT"
_Z18transposeSharedMemPfS_ii:
.text._Z18transposeSharedMemPfS_ii:
[----:B------:R-:W-:Y:S01]  /*0000*/  LDC R1, c[0x0][0x37c] ;  /* 0x0000df00ff017b82 */ /* 0x000fe20000000800 */
[----:B------:R-:W0:Y:S01]  /*0010*/  S2R R11, SR_TID.X ;  /* 0x00000000000b7919 */ /* 0x000e220000002100 */
[----:B------:R-:W1:Y:S01]  /*0020*/  LDCU.64 UR6, c[0x0][0x390] ;  /* 0x00007200ff0677ac */ /* 0x000e620008000a00 */
[----:B------:R-:W0:Y:S01]  /*0030*/  S2R R6, SR_CTAID.X ;  /* 0x0000000000067919 */ /* 0x000e220000002500 */
[----:B------:R-:W2:Y:S01]  /*0040*/  S2R R4, SR_CTAID.Y ;  /* 0x0000000000047919 */ /* 0x000ea20000002600 */
[----:B------:R-:W2:Y:S01]  /*0050*/  S2R R9, SR_TID.Y ;  /* 0x0000000000097919 */ /* 0x000ea20000002200 */
[----:B-1----:R-:W-:Y:S01]  /*0060*/  UIMAD UR4, UR7, UR6, URZ ;  /* 0x00000006070472a4 */ /* 0x002fe2000f8e02ff */
[----:B0-----:R-:W-:-:S05]  /*0070*/  IMAD R3, R6, 0x20, R11 ;  /* 0x0000002006037824 */ /* 0x001fca00078e020b */
[----:B------:R-:W-:Y:S01]  /*0080*/  ISETP.GE.U32.AND P0, PT, R3, UR7, PT ;  /* 0x0000000703007c0c */ /* 0x000fe2000bf06070 */
[----:B--2---:R-:W-:-:S04]  /*0090*/  IMAD R0, R4, 0x20, R9 ;  /* 0x0000002004007824 */ /* 0x004fc800078e0209 */
[C---:B------:R-:W-:Y:S01]  /*00a0*/  IMAD R5, R0.reuse, UR7, R3 ;  /* 0x0000000700057c24 */ /* 0x040fe2000f8e0203 */
[----:B------:R-:W-:-:S04]  /*00b0*/  ISETP.GE.U32.OR P0, PT, R0, UR6, P0 ;  /* 0x0000000600007c0c */ /* 0x000fc80008706470 */
[----:B------:R-:W-:Y:S01]  /*00c0*/  ISETP.GE.U32.OR P0, PT, R5, UR4, P0 ;  /* 0x0000000405007c0c */ /* 0x000fe20008706470 */
[----:B------:R-:W0:-:S12]  /*00d0*/  LDCU.64 UR4, c[0x0][0x358] ;  /* 0x00006b00ff0477ac */ /* 0x000e180008000a00 */
[----:B------:R-:W1:Y:S02]  /*00e0*/  @!P0 LDC.64 R2, c[0x0][0x380] ;  /* 0x0000e000ff028b82 */ /* 0x000e640000000a00 */
[----:B-1----:R-:W-:-:S06]  /*00f0*/  @!P0 IMAD.WIDE.U32 R2, R5, 0x4, R2 ;  /* 0x0000000405028825 */ /* 0x002fcc00078e0002 */
[----:B0-----:R-:W2:Y:S01]  /*0100*/  @!P0 LDG.E R2, desc[UR4][R2.64] ;  /* 0x0000000402028981 */ /* 0x001ea2000c1e1900 */
[----:B------:R-:W-:Y:S01]  /*0110*/  @!P0 MOV R0, 0x400 ;  /* 0x0000040000008802 */ /* 0x000fe20000000f00 */
[----:B------:R-:W-:Y:S01]  /*0120*/  IMAD R4, R4, 0x20, R11 ;  /* 0x0000002004047824 */ /* 0x000fe200078e020b */
[----:B------:R-:W-:Y:S01]  /*0130*/  LEA R7, R6, R9, 0x5 ;  /* 0x0000000906077211 */ /* 0x000fe200078e28ff */
[----:B------:R-:W0:Y:S03]  /*0140*/  @!P0 S2R R5, SR_CgaCtaId ;  /* 0x0000000000058919 */ /* 0x000e260000008800 */
[----:B------:R-:W-:-:S04]  /*0150*/  ISETP.GE.U32.AND P1, PT, R7, UR7, PT ;  /* 0x0000000707007c0c */ /* 0x000fc8000bf26070 */
[----:B------:R-:W-:Y:S02]  /*0160*/  ISETP.GE.U32.OR P1, PT, R4, UR6, P1 ;  /* 0x0000000604007c0c */ /* 0x000fe40008f26470 */
[----:B0-----:R-:W-:-:S05]  /*0170*/  @!P0 LEA R0, R5, R0, 0x18 ;  /* 0x0000000005008211 */ /* 0x001fca00078ec0ff */
[----:B------:R-:W-:-:S05]  /*0180*/  @!P0 IMAD R0, R9, 0x84, R0 ;  /* 0x0000008409008824 */ /* 0x000fca00078e0200 */
[----:B------:R-:W-:-:S05]  /*0190*/  @!P0 LEA R5, R11, R0, 0x2 ;  /* 0x000000000b058211 */ /* 0x000fca00078e10ff */
[----:B--2---:R0:W-:Y:S01]  /*01a0*/  @!P0 STS [R5], R2 ;  /* 0x0000000205008388 */ /* 0x0041e20000000800 */
[----:B------:R-:W-:Y:S06]  /*01b0*/  BAR.SYNC.DEFER_BLOCKING 0x0 ;  /* 0x0000000000007b1d */ /* 0x000fec0000010000 */
[----:B------:R-:W-:Y:S05]  /*01c0*/  @P1 EXIT ;  /* 0x000000000000194d */ /* 0x000fea0003800000 */
[----:B------:R-:W1:Y:S01]  /*01d0*/  S2R R3, SR_CgaCtaId ;  /* 0x0000000000037919 */ /* 0x000e620000008800 */
[----:B------:R-:W-:Y:S01]  /*01e0*/  MOV R0, 0x400 ;  /* 0x0000040000007802 */ /* 0x000fe20000000f00 */
[----:B------:R-:W-:-:S03]  /*01f0*/  IMAD R7, R7, UR6, R4 ;  /* 0x0000000607077c24 */ /* 0x000fc6000f8e0204 */
[----:B-1----:R-:W-:Y:S02]  /*0200*/  LEA R0, R3, R0, 0x18 ;  /* 0x0000000003007211 */ /* 0x002fe400078ec0ff */
[----:B0-----:R-:W0:Y:S03]  /*0210*/  LDC.64 R2, c[0x0][0x388] ;  /* 0x0000e200ff027b82 */ /* 0x001e260000000a00 */
[----:B------:R-:W-:-:S04]  /*0220*/  IMAD R0, R11, 0x84, R0 ;  /* 0x000000840b007824 */ /* 0x000fc800078e0200 */
[----:B------:R-:W-:-:S05]  /*0230*/  IMAD R0, R9, 0x4, R0 ;  /* 0x0000000409007824 */ /* 0x000fca00078e0200 */
[----:B------:R-:W1:Y:S01]  /*0240*/  LDS R5, [R0] ;  /* 0x0000000000057984 */ /* 0x000e620000000800 */
[----:B0-----:R-:W-:-:S05]  /*0250*/  IMAD.WIDE.U32 R2, R7, 0x4, R2 ;  /* 0x0000000407027825 */ /* 0x001fca00078e0002 */
[----:B-1----:R-:W-:Y:S01]  /*0260*/  STG.E desc[UR4][R2.64], R5 ;  /* 0x0000000502007986 */ /* 0x002fe2000c101904 */
[----:B------:R-:W-:Y:S05]  /*0270*/  EXIT ;  /* 0x000000000000794d */ /* 0x000fea0003800000 */
.L_x_0:
[----:B------:R-:W-:-:S00]  /*0280*/  BRA `(.L_x_0) ;  /* 0xfffffffc00fc7947 */ /* 0x000fc0000383ffff */
[----:B------:R-:W-:-:S00]  /*0290*/  NOP ;  /* 0x0000000000007918 */ /* 0x000fc00000000000 */
        /* <DEDUP_REMOVED lines=14> */
.L_x_2:


//--------------------- .text._Z14transposeNaivePfS_ii --------------------------
	.section	.text._Z14transposeNaivePfS_ii,"ax",@progbits
	.align	128
        .global         _Z14transposeNaivePfS_ii
        .type           _Z14transposeNaivePfS_ii,@function
        .size           _Z14transposeNaivePfS_ii,(.L_x_3 - _Z14transposeNaivePfS_ii)
        .other          _Z14transposeNaivePfS_ii,@"STO_CUDA_ENTRY STV_DEFAULT"
_Z14transposeNaivePfS_ii:
.text._Z14transposeNaivePfS_ii:
[----:B------:R-:W-:Y:S01]  /*0000*/  LDC R1, c[0x0][0x37c] ;  /* 0x0000df00ff017b82 */ /* 0x000fe20000000800 */
[----:B------:R-:W0:Y:S01]  /*0010*/  S2R R7, SR_CTAID.X ;  /* 0x0000000000077919 */ /* 0x000e220000002500 */
[----:B------:R-:W1:Y:S01]  /*0020*/  LDCU.64 UR6, c[0x0][0x390] ;  /* 0x00007200ff0677ac */ /* 0x000e620008000a00 */
[----:B------:R-:W0:Y:S01]  /*0030*/  S2R R2, SR_TID.X ;  /* 0x0000000000027919 */ /* 0x000e220000002100 */
[----:B------:R-:W2:Y:S01]  /*0040*/  S2R R0, SR_CTAID.Y ;  /* 0x0000000000007919 */ /* 0x000ea20000002600 */
[----:B------:R-:W2:Y:S01]  /*0050*/  S2R R3, SR_TID.Y ;  /* 0x0000000000037919 */ /* 0x000ea20000002200 */
[----:B0-----:R-:W-:-:S04]  /*0060*/  LEA R7, R7, R2, 0x5 ;  /* 0x0000000207077211 */ /* 0x001fc800078e28ff */
[----:B-1----:R-:W-:Y:S02]  /*0070*/  ISETP.GE.AND P0, PT, R7, UR7, PT ;  /* 0x0000000707007c0c */ /* 0x002fe4000bf06270 */
[----:B--2---:R-:W-:-:S04]  /*0080*/  LEA R0, R0, R3, 0x5 ;  /* 0x0000000300007211 */ /* 0x004fc800078e28ff */
[----:B------:R-:W-:-:S13]  /*0090*/  ISETP.GE.OR P0, PT, R0, UR6, P0 ;  /* 0x0000000600007c0c */ /* 0x000fda0008706670 */
[----:B------:R-:W-:Y:S05]  /*00a0*/  @P0 EXIT ;  /* 0x000000000000094d */ /* 0x000fea0003800000 */
[----:B------:R-:W0:Y:S01]  /*00b0*/  LDC.64 R2, c[0x0][0x380] ;  /* 0x0000e000ff027b82 */ /* 0x000e220000000a00 */
[----:B------:R-:W1:Y:S01]  /*00c0*/  LDCU.64 UR4, c[0x0][0x358] ;  /* 0x00006b00ff0477ac */ /* 0x000e620008000a00 */
[----:B------:R-:W-:-:S04]  /*00d0*/  IMAD R5, R0, UR7, R7 ;  /* 0x0000000700057c24 */ /* 0x000fc8000f8e0207 */
[----:B0-----:R-:W-:Y:S02]  /*00e0*/  IMAD.WIDE R2, R5, 0x4, R2 ;  /* 0x0000000405027825 */ /* 0x001fe400078e0202 */
[----:B------:R-:W0:Y:S04]  /*00f0*/  LDC.64 R4, c[0x0][0x388] ;  /* 0x0000e200ff047b82 */ /* 0x000e280000000a00 */
[----:B-1----:R-:W2:Y:S01]  /*0100*/  LDG.E R3, desc[UR4][R2.64] ;  /* 0x0000000402037981 */ /* 0x002ea2000c1e1900 */
[----:B------:R-:W-:-:S04]  /*0110*/  IMAD R7, R7, UR6, R0 ;  /* 0x0000000607077c24 */ /* 0x000fc8000f8e0200 */
[----:B0-----:R-:W-:-:S05]  /*0120*/  IMAD.WIDE R4, R7, 0x4, R4 ;  /* 0x0000000407047825 */ /* 0x001fca00078e0204 */
[----:B--2---:R-:W-:Y:S01]  /*0130*/  STG.E desc[UR4][R4.64], R3 ;  /* 0x0000000304007986 */ /* 0x004fe2000c101904 */
[----:B------:R-:W-:Y:S05]  /*0140*/  EXIT ;  /* 0x000000000000794d */ /* 0x000fea0003800000 */
.L_x_1:
        /* <DEDUP_REMOVED lines=11> */
.L_x_3:


//--------------------- .nv.shared._Z18transposeSharedMemPfS_ii --------------------------
	.section	.nv.shared._Z18transposeSharedMemPfS_ii,"aw",@nobits
	.sectionflags	@""
	.align	4
.nv.shared._Z18transposeSharedMemPfS_ii:
	.zero		5248


//--------------------- .nv.shared.reserved.0     --------------------------
	.section	.nv.shared.reserved.0,"aw",@nobits
	.weak		__nv_reservedSMEM_offset_0_alias
	.size		__nv_reservedSMEM_offset_0_alias, 0, 64
	.other		__nv_reservedSMEM_offset_0_alias,@"STO_CUDA_RESERVED_SHARED STV_DEFAULT"
__nv_reservedSMEM_offset_0_alias:
	.zero		0
	.zero		64


//--------------------- .nv.constant0._Z18transposeSharedMemPfS_ii --------------------------
	.section	.nv.constant0._Z18transposeSharedMemPfS_ii,"a",@progbits
	.sectionflags	@""
	.align	4
.nv.constant0._Z18transposeSharedMemPfS_ii:
	.zero		920


//--------------------- .nv.constant0._Z14transposeNaivePfS_ii --------------------------
	.section	.nv.constant0._Z14transposeNaivePfS_ii,"a",@progbits
	.sectionflags	@""
	.align	4
.nv.constant0._Z14transposeNaivePfS_ii:
	.zero		920


//--------------------- SYMBOLS --------------------------

	.type		.nv.reservedSmem.offset0,@object
	.size		.nv.reservedSmem.offset0,0x4
	.type		.nv.reservedSmem.cap,@object
	.size		.nv.reservedSmem.cap,0x4
